//
// Generated by NVIDIA NVVM Compiler
//
// Compiler Build ID: CL-36424714
// Cuda compilation tools, release 13.0, V13.0.88
// Based on NVVM 20.0.0
//

.version 9.0
.target sm_100
.address_size 64

	// .globl	_Z15prefixSumKernelIiEvPT_i
.extern .shared .align 16 .b8 shared[];

.visible .entry _Z15prefixSumKernelIiEvPT_i(
	.param .u64 .ptr .align 1 _Z15prefixSumKernelIiEvPT_i_param_0,
	.param .u32 _Z15prefixSumKernelIiEvPT_i_param_1
)
{
	.reg .pred 	%p<9>;
	.reg .b32 	%r<45>;
	.reg .b64 	%rd<5>;

	ld.param.u64 	%rd2, [_Z15prefixSumKernelIiEvPT_i_param_0];
	ld.param.u32 	%r13, [_Z15prefixSumKernelIiEvPT_i_param_1];
	cvta.to.global.u64 	%rd3, %rd2;
	mov.u32 	%r1, %tid.x;
	mov.u32 	%r14, %ctaid.x;
	mov.u32 	%r2, %ntid.x;
	mad.lo.s32 	%r3, %r14, %r2, %r1;
	setp.ge.s32 	%p1, %r3, %r13;
	mul.wide.s32 	%rd4, %r3, 4;
	add.s64 	%rd1, %rd3, %rd4;
	shl.b32 	%r15, %r1, 2;
	mov.u32 	%r16, shared;
	add.s32 	%r4, %r16, %r15;
	@%p1 bra 	$L__BB0_2;
	ld.global.u32 	%r18, [%rd1];
	st.shared.u32 	[%r4], %r18;
	bra.uni 	$L__BB0_3;
$L__BB0_2:
	mov.b32 	%r17, 0;
	st.shared.u32 	[%r4], %r17;
$L__BB0_3:
	bar.sync 	0;
	setp.lt.u32 	%p2, %r2, 2;
	@%p2 bra 	$L__BB0_8;
	shl.b32 	%r20, %r1, 1;
	add.s32 	%r5, %r20, 2;
	mov.b32 	%r43, 1;
$L__BB0_5:
	mul.lo.s32 	%r8, %r5, %r43;
	add.s32 	%r21, %r8, -1;
	setp.ge.u32 	%p3, %r21, %r2;
	@%p3 bra 	$L__BB0_7;
	sub.s32 	%r22, %r8, %r43;
	shl.b32 	%r23, %r22, 2;
	add.s32 	%r25, %r16, %r23;
	ld.shared.u32 	%r26, [%r25+-4];
	shl.b32 	%r27, %r43, 2;
	add.s32 	%r28, %r25, %r27;
	ld.shared.u32 	%r29, [%r28+-4];
	add.s32 	%r30, %r29, %r26;
	st.shared.u32 	[%r28+-4], %r30;
$L__BB0_7:
	bar.sync 	0;
	shl.b32 	%r43, %r43, 1;
	setp.lt.u32 	%p4, %r43, %r2;
	@%p4 bra 	$L__BB0_5;
$L__BB0_8:
	setp.lt.u32 	%p5, %r2, 2;
	@%p5 bra 	$L__BB0_13;
	shl.b32 	%r31, %r1, 1;
	add.s32 	%r6, %r31, 2;
	mov.u32 	%r44, %r2;
$L__BB0_10:
	shr.u32 	%r11, %r44, 1;
	bar.sync 	0;
	mul.lo.s32 	%r12, %r6, %r11;
	add.s32 	%r32, %r12, %r11;
	add.s32 	%r33, %r32, -1;
	setp.ge.u32 	%p6, %r33, %r2;
	@%p6 bra 	$L__BB0_12;
	shl.b32 	%r34, %r12, 2;
	add.s32 	%r36, %r16, %r34;
	ld.shared.u32 	%r37, [%r36+-4];
	shl.b32 	%r38, %r11, 2;
	add.s32 	%r39, %r36, %r38;
	ld.shared.u32 	%r40, [%r39+-4];
	add.s32 	%r41, %r40, %r37;
	st.shared.u32 	[%r39+-4], %r41;
$L__BB0_12:
	setp.gt.u32 	%p7, %r44, 3;
	mov.u32 	%r44, %r11;
	@%p7 bra 	$L__BB0_10;
$L__BB0_13:
	setp.ge.s32 	%p8, %r3, %r13;
	bar.sync 	0;
	@%p8 bra 	$L__BB0_15;
	ld.shared.u32 	%r42, [%r4];
	st.global.u32 	[%rd1], %r42;
$L__BB0_15:
	ret;

}


// ===== COMPILED SASS (sm_100) =====

	.target	sm_100

	.elftype	@"ET_EXEC"


//--------------------- .note.nv.tkinfo           --------------------------
	.section	.note.nv.tkinfo,"",@"SHT_NOTE"
	.sectionflags	@"SHF_NOTE_NV_TKINFO"
	.tkinfo
        /*0018*/ 	.word	0x00000002
        /*0030*/ 	.string	""
        /*0030*/ 	.string	"ptxas"
        /*0030*/ 	.string	"Cuda compilation tools, release 13.0, V13.0.88"
        /*0030*/ 	.string	"Build cuda_13.0.r13.0/compiler.36424714_0"
        /*0030*/ 	.string	"-arch sm_100 -m 64 "



//--------------------- .note.nv.cuinfo           --------------------------
	.section	.note.nv.cuinfo,"",@"SHT_NOTE"
	.sectionflags	@"SHF_NOTE_NV_CUINFO"
        /*0018*/ 	.short	0x0002
        /*001a*/ 	.short	0x0064
        /*001c*/ 	.short	0x0082
	.zero		2


//--------------------- .nv.info                  --------------------------
	.section	.nv.info,"",@"SHT_CUDA_INFO"
	.align	4


	//----- nvinfo : EIATTR_REGCOUNT
	.align		4
        /*0000*/ 	.byte	0x04, 0x2f
        /*0002*/ 	.short	(.L_1 - .L_0)
	.align		4
.L_0:
        /*0004*/ 	.word	index@(_Z15prefixSumKernelIiEvPT_i)
        /*0008*/ 	.word	0x00000010


	//----- nvinfo : EIATTR_FRAME_SIZE
	.align		4
.L_1:
        /*000c*/ 	.byte	0x04, 0x11
        /*000e*/ 	.short	(.L_3 - .L_2)
	.align		4
.L_2:
        /*0010*/ 	.word	index@(_Z15prefixSumKernelIiEvPT_i)
        /*0014*/ 	.word	0x00000000


	//----- nvinfo : EIATTR_MIN_STACK_SIZE
	.align		4
.L_3:
        /*0018*/ 	.byte	0x04, 0x12
        /*001a*/ 	.short	(.L_5 - .L_4)
	.align		4
.L_4:
        /*001c*/ 	.word	index@(_Z15prefixSumKernelIiEvPT_i)
        /*0020*/ 	.word	0x00000000
.L_5:


//--------------------- .nv.compat                --------------------------
	.section	.nv.compat,"",@"SHT_CUDA_COMPAT_INFO"
	.align	4
        /*0000*/ 	.byte	0x02, 0x09, 0x00, 0x00, 0x02, 0x02, 0x01, 0x00, 0x02, 0x05, 0x05, 0x00, 0x03, 0x07, 0x01, 0x01
        /*0010*/ 	.byte	0x02, 0x03, 0x00, 0x00, 0x02, 0x06, 0x01, 0x00, 0x04, 0x0b, 0x08, 0x00, 0x09, 0x00, 0x00, 0x00
        /*0020*/ 	.byte	0x00, 0x00, 0x00, 0x00


//--------------------- .nv.info._Z15prefixSumKernelIiEvPT_i --------------------------
	.section	.nv.info._Z15prefixSumKernelIiEvPT_i,"",@"SHT_CUDA_INFO"
	.sectionflags	@""
	.align	4


	//----- nvinfo : EIATTR_CUDA_API_VERSION
	.align		4
        /*0000*/ 	.byte	0x04, 0x37
        /*0002*/ 	.short	(.L_7 - .L_6)
.L_6:
        /*0004*/ 	.word	0x00000082


	//----- nvinfo : EIATTR_KPARAM_INFO
	.align		4
.L_7:
        /*0008*/ 	.byte	0x04, 0x17
        /*000a*/ 	.short	(.L_9 - .L_8)
.L_8:
        /*000c*/ 	.word	0x00000000
        /*0010*/ 	.short	0x0001
        /*0012*/ 	.short	0x0008
        /*0014*/ 	.byte	0x00, 0xf0, 0x11, 0x00


	//----- nvinfo : EIATTR_KPARAM_INFO
	.align		4
.L_9:
        /*0018*/ 	.byte	0x04, 0x17
        /*001a*/ 	.short	(.L_11 - .L_10)
.L_10:
        /*001c*/ 	.word	0x00000000
        /*0020*/ 	.short	0x0000
        /*0022*/ 	.short	0x0000
        /*0024*/ 	.byte	0x00, 0xf5, 0x21, 0x00


	//----- nvinfo : EIATTR_SPARSE_MMA_MASK
	.align		4
.L_11:
        /*0028*/ 	.byte	0x03, 0x50
        /*002a*/ 	.short	0x0000


	//----- nvinfo : EIATTR_MAXREG_COUNT
	.align		4
        /*002c*/ 	.byte	0x03, 0x1b
        /*002e*/ 	.short	0x00ff


	//----- nvinfo : EIATTR_NUM_BARRIERS
	.align		4
        /*0030*/ 	.byte	0x02, 0x4c
        /*0032*/ 	.byte	0x01
	.zero		1


	//----- nvinfo : EIATTR_MERCURY_ISA_VERSION
	.align		4
        /*0034*/ 	.byte	0x03, 0x5f
        /*0036*/ 	.short	0x0101


	//----- nvinfo : EIATTR_VRC_CTA_INIT_COUNT
	.align		4
        /*0038*/ 	.byte	0x02, 0x4a
	.zero		1
	.zero		1


	//----- nvinfo : EIATTR_EXIT_INSTR_OFFSETS
	.align		4
        /*003c*/ 	.byte	0x04, 0x1c
        /*003e*/ 	.short	(.L_13 - .L_12)


	//   ....[0]....
.L_12:
        /*0040*/ 	.word	0x00000390


	//   ....[1]....
        /*0044*/ 	.word	0x000003c0


	//----- nvinfo : EIATTR_CBANK_PARAM_SIZE
	.align		4
.L_13:
        /*0048*/ 	.byte	0x03, 0x19
        /*004a*/ 	.short	0x000c


	//----- nvinfo : EIATTR_PARAM_CBANK
	.align		4
        /*004c*/ 	.byte	0x04, 0x0a
        /*004e*/ 	.short	(.L_15 - .L_14)
	.align		4
.L_14:
        /*0050*/ 	.word	index@(.nv.constant0._Z15prefixSumKernelIiEvPT_i)
        /*0054*/ 	.short	0x0380
        /*0056*/ 	.short	0x000c


	//----- nvinfo : EIATTR_SW_WAR
	.align		4
.L_15:
        /*0058*/ 	.byte	0x04, 0x36
        /*005a*/ 	.short	(.L_17 - .L_16)
.L_16:
        /*005c*/ 	.word	0x00000008
.L_17:


//--------------------- .nv.callgraph             --------------------------
	.section	.nv.callgraph,"",@"SHT_CUDA_CALLGRAPH"
	.align	4
	.sectionentsize	8
	.align		4
        /*0000*/ 	.word	0x00000000
	.align		4
        /*0004*/ 	.word	0xffffffff
	.align		4
        /*0008*/ 	.word	0x00000000
	.align		4
        /*000c*/ 	.word	0xfffffffe
	.align		4
        /*0010*/ 	.word	0x00000000
	.align		4
        /*0014*/ 	.word	0xfffffffd
	.align		4
        /*0018*/ 	.word	0x00000000
	.align		4
        /*001c*/ 	.word	0xfffffffc


//--------------------- .text._Z15prefixSumKernelIiEvPT_i --------------------------
	.section	.text._Z15prefixSumKernelIiEvPT_i,"ax",@progbits
	.align	128
        .global         _Z15prefixSumKernelIiEvPT_i
        .type           _Z15prefixSumKernelIiEvPT_i,@function
        .size           _Z15prefixSumKernelIiEvPT_i,(.L_x_4 - _Z15prefixSumKernelIiEvPT_i)
        .other          _Z15prefixSumKernelIiEvPT_i,@"STO_CUDA_ENTRY STV_DEFAULT"
_Z15prefixSumKernelIiEvPT_i:
.text._Z15prefixSumKernelIiEvPT_i:
[----:B------:R-:W-:Y:S01]  /*0000*/  LDC R1, c[0x0][0x37c] ;  /* 0x0000df00ff017b82 */ /* 0x000fe20000000800 */
[----:B------:R-:W0:Y:S07]  /*0010*/  S2R R10, SR_TID.X ;  /* 0x00000000000a7919 */ /* 0x000e2e0000002100 */
[----:B------:R-:W0:Y:S01]  /*0020*/  S2UR UR4, SR_CTAID.X ;  /* 0x00000000000479c3 */ /* 0x000e220000002500 */
[----:B------:R-:W1:Y:S01]  /*0030*/  LDCU UR5, c[0x0][0x388] ;  /* 0x00007100ff0577ac */ /* 0x000e620008000800 */
[----:B------:R-:W2:Y:S06]  /*0040*/  LDCU.64 UR6, c[0x0][0x358] ;  /* 0x00006b00ff0677ac */ /* 0x000eac0008000a00 */
[----:B------:R-:W0:Y:S08]  /*0050*/  LDC R11, c[0x0][0x360] ;  /* 0x0000d800ff0b7b82 */ /* 0x000e300000000800 */
[----:B------:R-:W3:Y:S01]  /*0060*/  LDC.64 R2, c[0x0][0x380] ;  /* 0x0000e000ff027b82 */ /* 0x000ee20000000a00 */
[----:B0-----:R-:W-:-:S05]  /*0070*/  IMAD R5, R11, UR4, R10 ;  /* 0x000000040b057c24 */ /* 0x001fca000f8e020a */
[C---:B-1----:R-:W-:Y:S01]  /*0080*/  ISETP.GE.AND P0, PT, R5.reuse, UR5, PT ;  /* 0x0000000505007c0c */ /* 0x042fe2000bf06270 */
[----:B---3--:R-:W-:-:S12]  /*0090*/  IMAD.WIDE R2, R5, 0x4, R2 ;  /* 0x0000000405027825 */ /* 0x008fd800078e0202 */
[----:B--2---:R-:W2:Y:S01]  /*00a0*/  @!P0 LDG.E R7, desc[UR6][R2.64] ;  /* 0x0000000602078981 */ /* 0x004ea2000c1e1900 */
[----:B------:R-:W0:Y:S01]  /*00b0*/  S2UR UR5, SR_CgaCtaId ;  /* 0x00000000000579c3 */ /* 0x000e220000008800 */
[----:B------:R-:W-:Y:S02]  /*00c0*/  UMOV UR4, 0x400 ;  /* 0x0000040000047882 */ /* 0x000fe40000000000 */
[----:B0-----:R-:W-:-:S06]  /*00d0*/  ULEA UR4, UR5, UR4, 0x18 ;  /* 0x0000000405047291 */ /* 0x001fcc000f8ec0ff */
[----:B------:R-:W-:-:S05]  /*00e0*/  LEA R0, R10, UR4, 0x2 ;  /* 0x000000040a007c11 */ /* 0x000fca000f8e10ff */
[----:B--2---:R0:W-:Y:S04]  /*00f0*/  @!P0 STS [R0], R7 ;  /* 0x0000000700008388 */ /* 0x0041e80000000800 */
[----:B------:R0:W-:Y:S01]  /*0100*/  @P0 STS [R0], RZ ;  /* 0x000000ff00000388 */ /* 0x0001e20000000800 */
[----:B------:R-:W-:Y:S01]  /*0110*/  BAR.SYNC.DEFER_BLOCKING 0x0 ;  /* 0x0000000000007b1d */ /* 0x000fe20000010000 */
[----:B------:R-:W-:-:S13]  /*0120*/  ISETP.GE.U32.AND P0, PT, R11, 0x2, PT ;  /* 0x000000020b00780c */ /* 0x000fda0003f06070 */
[----:B0-----:R-:W-:Y:S05]  /*0130*/  @!P0 BRA `(.L_x_0) ;  /* 0x0000000000888947 */ /* 0x001fea0003800000 */
[----:B------:R-:W-:Y:S01]  /*0140*/  LEA R4, R10, 0x2, 0x1 ;  /* 0x000000020a047811 */ /* 0x000fe200078e08ff */
[----:B------:R-:W-:-:S07]  /*0150*/  IMAD.MOV.U32 R7, RZ, RZ, 0x1 ;  /* 0x00000001ff077424 */ /* 0x000fce00078e00ff */
.L_x_1:
[----:B------:R-:W-:-:S04]  /*0160*/  IMAD R8, R4, R7, RZ ;  /* 0x0000000704087224 */ /* 0x000fc800078e02ff */
[----:B------:R-:W-:-:S05]  /*0170*/  VIADD R6, R8, 0xffffffff ;  /* 0xffffffff08067836 */ /* 0x000fca0000000000 */
[----:B------:R-:W-:-:S13]  /*0180*/  ISETP.GE.U32.AND P0, PT, R6, R11, PT ;  /* 0x0000000b0600720c */ /* 0x000fda0003f06070 */
[----:B------:R-:W-:-:S05]  /*0190*/  @!P0 IMAD.IADD R6, R8, 0x1, -R7 ;  /* 0x0000000108068824 */ /* 0x000fca00078e0a07 */
[----:B------:R-:W-:-:S05]  /*01a0*/  @!P0 LEA R6, R6, UR4, 0x2 ;  /* 0x0000000406068c11 */ /* 0x000fca000f8e10ff */
[C---:B------:R-:W-:Y:S02]  /*01b0*/  @!P0 IMAD R8, R7.reuse, 0x4, R6 ;  /* 0x0000000407088824 */ /* 0x040fe400078e0206 */
[----:B------:R-:W-:Y:S01]  /*01c0*/  @!P0 LDS R6, [R6+-0x4] ;  /* 0xfffffc0006068984 */ /* 0x000fe20000000800 */
[----:B------:R-:W-:-:S03]  /*01d0*/  IMAD.SHL.U32 R7, R7, 0x2, RZ ;  /* 0x0000000207077824 */ /* 0x000fc600078e00ff */
[----:B------:R-:W0:Y:S02]  /*01e0*/  @!P0 LDS R9, [R8+-0x4] ;  /* 0xfffffc0008098984 */ /* 0x000e240000000800 */
[----:B0-----:R-:W-:-:S05]  /*01f0*/  @!P0 IMAD.IADD R9, R6, 0x1, R9 ;  /* 0x0000000106098824 */ /* 0x001fca00078e0209 */
[----:B------:R0:W-:Y:S01]  /*0200*/  @!P0 STS [R8+-0x4], R9 ;  /* 0xfffffc0908008388 */ /* 0x0001e20000000800 */
[----:B------:R-:W-:Y:S01]  /*0210*/  BAR.SYNC.DEFER_BLOCKING 0x0 ;  /* 0x0000000000007b1d */ /* 0x000fe20000010000 */
[----:B------:R-:W-:-:S13]  /*0220*/  ISETP.GE.U32.AND P0, PT, R7, R11, PT ;  /* 0x0000000b0700720c */ /* 0x000fda0003f06070 */
[----:B0-----:R-:W-:Y:S05]  /*0230*/  @!P0 BRA `(.L_x_1) ;  /* 0xfffffffc00c88947 */ /* 0x001fea000383ffff */
[----:B------:R-:W-:-:S13]  /*0240*/  ISETP.GE.U32.AND P0, PT, R11, 0x2, PT ;  /* 0x000000020b00780c */ /* 0x000fda0003f06070 */
[----:B------:R-:W-:Y:S05]  /*0250*/  @!P0 BRA `(.L_x_0) ;  /* 0x0000000000408947 */ /* 0x000fea0003800000 */
[----:B------:R-:W-:Y:S01]  /*0260*/  LEA R10, R10, 0x2, 0x1 ;  /* 0x000000020a0a7811 */ /* 0x000fe200078e08ff */
[----:B------:R-:W-:-:S07]  /*0270*/  IMAD.MOV.U32 R4, RZ, RZ, R11 ;  /* 0x000000ffff047224 */ /* 0x000fce00078e000b */
.L_x_2:
[----:B------:R-:W-:Y:S01]  /*0280*/  SHF.R.U32.HI R13, RZ, 0x1, R4 ;  /* 0x00000001ff0d7819 */ /* 0x000fe20000011604 */
[----:B------:R-:W-:Y:S04]  /*0290*/  BAR.SYNC.DEFER_BLOCKING 0x0 ;  /* 0x0000000000007b1d */ /* 0x000fe80000010000 */
[----:B------:R-:W-:-:S05]  /*02a0*/  IMAD R8, R10, R13, RZ ;  /* 0x0000000d0a087224 */ /* 0x000fca00078e02ff */
[----:B------:R-:W-:-:S04]  /*02b0*/  IADD3 R6, PT, PT, R8, -0x1, R13 ;  /* 0xffffffff08067810 */ /* 0x000fc80007ffe00d */
[----:B------:R-:W-:-:S13]  /*02c0*/  ISETP.GE.U32.AND P0, PT, R6, R11, PT ;  /* 0x0000000b0600720c */ /* 0x000fda0003f06070 */
[----:B------:R-:W-:-:S05]  /*02d0*/  @!P0 LEA R6, R8, UR4, 0x2 ;  /* 0x0000000408068c11 */ /* 0x000fca000f8e10ff */
[----:B------:R-:W-:Y:S02]  /*02e0*/  @!P0 IMAD R7, R13, 0x4, R6 ;  /* 0x000000040d078824 */ /* 0x000fe400078e0206 */
[----:B------:R-:W-:Y:S04]  /*02f0*/  @!P0 LDS R6, [R6+-0x4] ;  /* 0xfffffc0006068984 */ /* 0x000fe80000000800 */
[----:B------:R-:W0:Y:S02]  /*0300*/  @!P0 LDS R9, [R7+-0x4] ;  /* 0xfffffc0007098984 */ /* 0x000e240000000800 */
[----:B0-----:R-:W-:-:S05]  /*0310*/  @!P0 IMAD.IADD R8, R6, 0x1, R9 ;  /* 0x0000000106088824 */ /* 0x001fca00078e0209 */
[----:B------:R0:W-:Y:S01]  /*0320*/  @!P0 STS [R7+-0x4], R8 ;  /* 0xfffffc0807008388 */ /* 0x0001e20000000800 */
[----:B------:R-:W-:Y:S01]  /*0330*/  ISETP.GT.U32.AND P0, PT, R4, 0x3, PT ;  /* 0x000000030400780c */ /* 0x000fe20003f04070 */
[----:B------:R-:W-:-:S12]  /*0340*/  IMAD.MOV.U32 R4, RZ, RZ, R13 ;  /* 0x000000ffff047224 */ /* 0x000fd800078e000d */
[----:B0-----:R-:W-:Y:S05]  /*0350*/  @P0 BRA `(.L_x_2) ;  /* 0xfffffffc00c80947 */ /* 0x001fea000383ffff */
.L_x_0:
[----:B------:R-:W0:Y:S01]  /*0360*/  LDCU UR4, c[0x0][0x388] ;  /* 0x00007100ff0477ac */ /* 0x000e220008000800 */
[----:B------:R-:W-:Y:S01]  /*0370*/  BAR.SYNC.DEFER_BLOCKING 0x0 ;  /* 0x0000000000007b1d */ /* 0x000fe20000010000 */
[----:B0-----:R-:W-:-:S13]  /*0380*/  ISETP.GE.AND P0, PT, R5, UR4, PT ;  /* 0x0000000405007c0c */ /* 0x001fda000bf06270 */
[----:B------:R-:W-:Y:S05]  /*0390*/  @P0 EXIT ;  /* 0x000000000000094d */ /* 0x000fea0003800000 */
[----:B------:R-:W0:Y:S04]  /*03a0*/  LDS R5, [R0] ;  /* 0x0000000000057984 */ /* 0x000e280000000800 */
[----:B0-----:R-:W-:Y:S01]  /*03b0*/  STG.E desc[UR6][R2.64], R5 ;  /* 0x0000000502007986 */ /* 0x001fe2000c101906 */
[----:B------:R-:W-:Y:S05]  /*03c0*/  EXIT ;  /* 0x000000000000794d */ /* 0x000fea0003800000 */
.L_x_3:
[----:B------:R-:W-:-:S00]  /*03d0*/  BRA `(.L_x_3) ;  /* 0xfffffffc00fc7947 */ /* 0x000fc0000383ffff */
[----:B------:R-:W-:-:S00]  /*03e0*/  NOP ;  /* 0x0000000000007918 */ /* 0x000fc00000000000 */
        /* <DEDUP_REMOVED lines=9> */
.L_x_4:


//--------------------- .nv.shared._Z15prefixSumKernelIiEvPT_i --------------------------
	.section	.nv.shared._Z15prefixSumKernelIiEvPT_i,"aw",@nobits
	.sectionflags	@""
	.align	16
	.zero		1024


//--------------------- .nv.shared.reserved.0     --------------------------
	.section	.nv.shared.reserved.0,"aw",@nobits
	.weak		__nv_reservedSMEM_offset_0_alias
	.size		__nv_reservedSMEM_offset_0_alias, 0, 64
	.other		__nv_reservedSMEM_offset_0_alias,@"STO_CUDA_RESERVED_SHARED STV_DEFAULT"
__nv_reservedSMEM_offset_0_alias:
	.zero		0
	.zero		64


//--------------------- .nv.constant0._Z15prefixSumKernelIiEvPT_i --------------------------
	.section	.nv.constant0._Z15prefixSumKernelIiEvPT_i,"a",@progbits
	.sectionflags	@""
	.align	4
.nv.constant0._Z15prefixSumKernelIiEvPT_i:
	.zero		908


//--------------------- SYMBOLS --------------------------

	.type		.nv.reservedSmem.offset0,@object
	.size		.nv.reservedSmem.offset0,0x4
	.type		.nv.reservedSmem.cap,@object
	.size		.nv.reservedSmem.cap,0x4
